//
// Generated by NVIDIA NVVM Compiler
//
// Compiler Build ID: CL-36424714
// Cuda compilation tools, release 13.0, V13.0.88
// Based on NVVM 20.0.0
//

.version 9.0
.target sm_100
.address_size 64

	// .globl	_Z23Kogge_Stone_Scan_KernelPfS_j
// _ZZ23Kogge_Stone_Scan_KernelPfS_jE2XY has been demoted

.visible .entry _Z23Kogge_Stone_Scan_KernelPfS_j(
	.param .u64 .ptr .align 1 _Z23Kogge_Stone_Scan_KernelPfS_j_param_0,
	.param .u64 .ptr .align 1 _Z23Kogge_Stone_Scan_KernelPfS_j_param_1,
	.param .u32 _Z23Kogge_Stone_Scan_KernelPfS_j_param_2
)
{
	.reg .pred 	%p<9>;
	.reg .b32 	%r<19>;
	.reg .b32 	%f<11>;
	.reg .b64 	%rd<9>;
	// demoted variable
	.shared .align 4 .b8 _ZZ23Kogge_Stone_Scan_KernelPfS_jE2XY[2048];
	ld.param.u64 	%rd1, [_Z23Kogge_Stone_Scan_KernelPfS_j_param_0];
	ld.param.u64 	%rd2, [_Z23Kogge_Stone_Scan_KernelPfS_j_param_1];
	ld.param.u32 	%r7, [_Z23Kogge_Stone_Scan_KernelPfS_j_param_2];
	mov.u32 	%r1, %ntid.x;
	mov.u32 	%r8, %ctaid.x;
	mov.u32 	%r2, %tid.x;
	mad.lo.s32 	%r3, %r1, %r8, %r2;
	setp.ge.u32 	%p1, %r3, %r7;
	setp.eq.s32 	%p2, %r2, 0;
	shl.b32 	%r9, %r2, 2;
	mov.u32 	%r10, _ZZ23Kogge_Stone_Scan_KernelPfS_jE2XY;
	add.s32 	%r4, %r10, %r9;
	or.pred  	%p3, %p2, %p1;
	@%p3 bra 	$L__BB0_2;
	cvta.to.global.u64 	%rd3, %rd1;
	add.s32 	%r12, %r3, -1;
	mul.wide.u32 	%rd4, %r12, 4;
	add.s64 	%rd5, %rd3, %rd4;
	ld.global.f32 	%f4, [%rd5];
	st.shared.f32 	[%r4], %f4;
	bra.uni 	$L__BB0_3;
$L__BB0_2:
	mov.b32 	%r11, 0;
	st.shared.u32 	[%r4], %r11;
$L__BB0_3:
	setp.lt.u32 	%p4, %r1, 2;
	@%p4 bra 	$L__BB0_10;
	mov.b32 	%r18, 1;
$L__BB0_5:
	bar.sync 	0;
	setp.lt.u32 	%p5, %r2, %r18;
	@%p5 bra 	$L__BB0_7;
	ld.shared.f32 	%f6, [%r4];
	sub.s32 	%r14, %r2, %r18;
	shl.b32 	%r15, %r14, 2;
	add.s32 	%r17, %r10, %r15;
	ld.shared.f32 	%f7, [%r17];
	add.f32 	%f10, %f6, %f7;
$L__BB0_7:
	setp.lt.u32 	%p6, %r2, %r18;
	bar.sync 	0;
	@%p6 bra 	$L__BB0_9;
	st.shared.f32 	[%r4], %f10;
$L__BB0_9:
	shl.b32 	%r18, %r18, 1;
	setp.lt.u32 	%p7, %r18, %r1;
	@%p7 bra 	$L__BB0_5;
$L__BB0_10:
	setp.ge.u32 	%p8, %r3, %r7;
	@%p8 bra 	$L__BB0_12;
	ld.shared.f32 	%f8, [%r4];
	cvta.to.global.u64 	%rd6, %rd2;
	mul.wide.u32 	%rd7, %r3, 4;
	add.s64 	%rd8, %rd6, %rd7;
	st.global.f32 	[%rd8], %f8;
$L__BB0_12:
	ret;

}
	// .globl	_Z9initFloatPfj
.visible .entry _Z9initFloatPfj(
	.param .u64 .ptr .align 1 _Z9initFloatPfj_param_0,
	.param .u32 _Z9initFloatPfj_param_1
)
{
	.reg .pred 	%p<3>;
	.reg .b32 	%r<12>;
	.reg .b64 	%rd<5>;

	ld.param.u64 	%rd2, [_Z9initFloatPfj_param_0];
	ld.param.u32 	%r6, [_Z9initFloatPfj_param_1];
	mov.u32 	%r1, %ntid.x;
	mov.u32 	%r7, %ctaid.x;
	mov.u32 	%r8, %tid.x;
	mad.lo.s32 	%r11, %r1, %r7, %r8;
	setp.ge.u32 	%p1, %r11, %r6;
	@%p1 bra 	$L__BB1_3;
	mov.u32 	%r9, %nctaid.x;
	mul.lo.s32 	%r3, %r1, %r9;
	cvta.to.global.u64 	%rd1, %rd2;
$L__BB1_2:
	mul.wide.u32 	%rd3, %r11, 4;
	add.s64 	%rd4, %rd1, %rd3;
	mov.b32 	%r10, 1073741824;
	st.global.u32 	[%rd4], %r10;
	add.s32 	%r11, %r11, %r3;
	setp.lt.u32 	%p2, %r11, %r6;
	@%p2 bra 	$L__BB1_2;
$L__BB1_3:
	ret;

}


// ===== COMPILED SASS (sm_100) =====

	.target	sm_100

	.elftype	@"ET_EXEC"


//--------------------- .note.nv.tkinfo           --------------------------
	.section	.note.nv.tkinfo,"",@"SHT_NOTE"
	.sectionflags	@"SHF_NOTE_NV_TKINFO"
	.tkinfo
        /*0018*/ 	.word	0x00000002
        /*0030*/ 	.string	""
        /*0030*/ 	.string	"ptxas"
        /*0030*/ 	.string	"Cuda compilation tools, release 13.0, V13.0.88"
        /*0030*/ 	.string	"Build cuda_13.0.r13.0/compiler.36424714_0"
        /*0030*/ 	.string	"-arch sm_100 -m 64 "



//--------------------- .note.nv.cuinfo           --------------------------
	.section	.note.nv.cuinfo,"",@"SHT_NOTE"
	.sectionflags	@"SHF_NOTE_NV_CUINFO"
        /*0018*/ 	.short	0x0002
        /*001a*/ 	.short	0x0064
        /*001c*/ 	.short	0x0082
	.zero		2


//--------------------- .nv.info                  --------------------------
	.section	.nv.info,"",@"SHT_CUDA_INFO"
	.align	4


	//----- nvinfo : EIATTR_REGCOUNT
	.align		4
        /*0000*/ 	.byte	0x04, 0x2f
        /*0002*/ 	.short	(.L_1 - .L_0)
	.align		4
.L_0:
        /*0004*/ 	.word	index@(_Z23Kogge_Stone_Scan_KernelPfS_j)
        /*0008*/ 	.word	0x0000000a


	//----- nvinfo : EIATTR_FRAME_SIZE
	.align		4
.L_1:
        /*000c*/ 	.byte	0x04, 0x11
        /*000e*/ 	.short	(.L_3 - .L_2)
	.align		4
.L_2:
        /*0010*/ 	.word	index@(_Z23Kogge_Stone_Scan_KernelPfS_j)
        /*0014*/ 	.word	0x00000000


	//----- nvinfo : EIATTR_REGCOUNT
	.align		4
.L_3:
        /*0018*/ 	.byte	0x04, 0x2f
        /*001a*/ 	.short	(.L_5 - .L_4)
	.align		4
.L_4:
        /*001c*/ 	.word	index@(_Z9initFloatPfj)
        /*0020*/ 	.word	0x0000000a


	//----- nvinfo : EIATTR_FRAME_SIZE
	.align		4
.L_5:
        /*0024*/ 	.byte	0x04, 0x11
        /*0026*/ 	.short	(.L_7 - .L_6)
	.align		4
.L_6:
        /*0028*/ 	.word	index@(_Z9initFloatPfj)
        /*002c*/ 	.word	0x00000000


	//----- nvinfo : EIATTR_MIN_STACK_SIZE
	.align		4
.L_7:
        /*0030*/ 	.byte	0x04, 0x12
        /*0032*/ 	.short	(.L_9 - .L_8)
	.align		4
.L_8:
        /*0034*/ 	.word	index@(_Z9initFloatPfj)
        /*0038*/ 	.word	0x00000000


	//----- nvinfo : EIATTR_MIN_STACK_SIZE
	.align		4
.L_9:
        /*003c*/ 	.byte	0x04, 0x12
        /*003e*/ 	.short	(.L_11 - .L_10)
	.align		4
.L_10:
        /*0040*/ 	.word	index@(_Z23Kogge_Stone_Scan_KernelPfS_j)
        /*0044*/ 	.word	0x00000000
.L_11:


//--------------------- .nv.compat                --------------------------
	.section	.nv.compat,"",@"SHT_CUDA_COMPAT_INFO"
	.align	4
        /*0000*/ 	.byte	0x02, 0x09, 0x00, 0x00, 0x02, 0x02, 0x01, 0x00, 0x02, 0x05, 0x05, 0x00, 0x03, 0x07, 0x01, 0x01
        /*0010*/ 	.byte	0x02, 0x03, 0x00, 0x00, 0x02, 0x06, 0x01, 0x00, 0x04, 0x0b, 0x08, 0x00, 0x09, 0x00, 0x00, 0x00
        /*0020*/ 	.byte	0x00, 0x00, 0x00, 0x00


//--------------------- .nv.info._Z9initFloatPfj  --------------------------
	.section	.nv.info._Z9initFloatPfj,"",@"SHT_CUDA_INFO"
	.sectionflags	@""
	.align	4


	//----- nvinfo : EIATTR_CUDA_API_VERSION
	.align		4
        /*0000*/ 	.byte	0x04, 0x37
        /*0002*/ 	.short	(.L_13 - .L_12)
.L_12:
        /*0004*/ 	.word	0x00000082


	//----- nvinfo : EIATTR_KPARAM_INFO
	.align		4
.L_13:
        /*0008*/ 	.byte	0x04, 0x17
        /*000a*/ 	.short	(.L_15 - .L_14)
.L_14:
        /*000c*/ 	.word	0x00000000
        /*0010*/ 	.short	0x0001
        /*0012*/ 	.short	0x0008
        /*0014*/ 	.byte	0x00, 0xf0, 0x11, 0x00


	//----- nvinfo : EIATTR_KPARAM_INFO
	.align		4
.L_15:
        /*0018*/ 	.byte	0x04, 0x17
        /*001a*/ 	.short	(.L_17 - .L_16)
.L_16:
        /*001c*/ 	.word	0x00000000
        /*0020*/ 	.short	0x0000
        /*0022*/ 	.short	0x0000
        /*0024*/ 	.byte	0x00, 0xf5, 0x21, 0x00


	//----- nvinfo : EIATTR_SPARSE_MMA_MASK
	.align		4
.L_17:
        /*0028*/ 	.byte	0x03, 0x50
        /*002a*/ 	.short	0x0000


	//----- nvinfo : EIATTR_MAXREG_COUNT
	.align		4
        /*002c*/ 	.byte	0x03, 0x1b
        /*002e*/ 	.short	0x00ff


	//----- nvinfo : EIATTR_MERCURY_ISA_VERSION
	.align		4
        /*0030*/ 	.byte	0x03, 0x5f
        /*0032*/ 	.short	0x0101


	//----- nvinfo : EIATTR_VRC_CTA_INIT_COUNT
	.align		4
        /*0034*/ 	.byte	0x02, 0x4a
	.zero		1
	.zero		1


	//----- nvinfo : EIATTR_EXIT_INSTR_OFFSETS
	.align		4
        /*0038*/ 	.byte	0x04, 0x1c
        /*003a*/ 	.short	(.L_19 - .L_18)


	//   ....[0]....
.L_18:
        /*003c*/ 	.word	0x00000070


	//   ....[1]....
        /*0040*/ 	.word	0x00000120


	//----- nvinfo : EIATTR_CRS_STACK_SIZE
	.align		4
.L_19:
        /*0044*/ 	.byte	0x04, 0x1e
        /*0046*/ 	.short	(.L_21 - .L_20)
.L_20:
        /*0048*/ 	.word	0x00000000


	//----- nvinfo : EIATTR_CBANK_PARAM_SIZE
	.align		4
.L_21:
        /*004c*/ 	.byte	0x03, 0x19
        /*004e*/ 	.short	0x000c


	//----- nvinfo : EIATTR_PARAM_CBANK
	.align		4
        /*0050*/ 	.byte	0x04, 0x0a
        /*0052*/ 	.short	(.L_23 - .L_22)
	.align		4
.L_22:
        /*0054*/ 	.word	index@(.nv.constant0._Z9initFloatPfj)
        /*0058*/ 	.short	0x0380
        /*005a*/ 	.short	0x000c


	//----- nvinfo : EIATTR_SW_WAR
	.align		4
.L_23:
        /*005c*/ 	.byte	0x04, 0x36
        /*005e*/ 	.short	(.L_25 - .L_24)
.L_24:
        /*0060*/ 	.word	0x00000008
.L_25:


//--------------------- .nv.info._Z23Kogge_Stone_Scan_KernelPfS_j --------------------------
	.section	.nv.info._Z23Kogge_Stone_Scan_KernelPfS_j,"",@"SHT_CUDA_INFO"
	.sectionflags	@""
	.align	4


	//----- nvinfo : EIATTR_CUDA_API_VERSION
	.align		4
        /*0000*/ 	.byte	0x04, 0x37
        /*0002*/ 	.short	(.L_27 - .L_26)
.L_26:
        /*0004*/ 	.word	0x00000082


	//----- nvinfo : EIATTR_KPARAM_INFO
	.align		4
.L_27:
        /*0008*/ 	.byte	0x04, 0x17
        /*000a*/ 	.short	(.L_29 - .L_28)
.L_28:
        /*000c*/ 	.word	0x00000000
        /*0010*/ 	.short	0x0002
        /*0012*/ 	.short	0x0010
        /*0014*/ 	.byte	0x00, 0xf0, 0x11, 0x00


	//----- nvinfo : EIATTR_KPARAM_INFO
	.align		4
.L_29:
        /*0018*/ 	.byte	0x04, 0x17
        /*001a*/ 	.short	(.L_31 - .L_30)
.L_30:
        /*001c*/ 	.word	0x00000000
        /*0020*/ 	.short	0x0001
        /*0022*/ 	.short	0x0008
        /*0024*/ 	.byte	0x00, 0xf5, 0x21, 0x00


	//----- nvinfo : EIATTR_KPARAM_INFO
	.align		4
.L_31:
        /*0028*/ 	.byte	0x04, 0x17
        /*002a*/ 	.short	(.L_33 - .L_32)
.L_32:
        /*002c*/ 	.word	0x00000000
        /*0030*/ 	.short	0x0000
        /*0032*/ 	.short	0x0000
        /*0034*/ 	.byte	0x00, 0xf5, 0x21, 0x00


	//----- nvinfo : EIATTR_SPARSE_MMA_MASK
	.align		4
.L_33:
        /*0038*/ 	.byte	0x03, 0x50
        /*003a*/ 	.short	0x0000


	//----- nvinfo : EIATTR_MAXREG_COUNT
	.align		4
        /*003c*/ 	.byte	0x03, 0x1b
        /*003e*/ 	.short	0x00ff


	//----- nvinfo : EIATTR_NUM_BARRIERS
	.align		4
        /*0040*/ 	.byte	0x02, 0x4c
        /*0042*/ 	.byte	0x01
	.zero		1


	//----- nvinfo : EIATTR_MERCURY_ISA_VERSION
	.align		4
        /*0044*/ 	.byte	0x03, 0x5f
        /*0046*/ 	.short	0x0101


	//----- nvinfo : EIATTR_VRC_CTA_INIT_COUNT
	.align		4
        /*0048*/ 	.byte	0x02, 0x4a
	.zero		1
	.zero		1


	//----- nvinfo : EIATTR_EXIT_INSTR_OFFSETS
	.align		4
        /*004c*/ 	.byte	0x04, 0x1c
        /*004e*/ 	.short	(.L_35 - .L_34)


	//   ....[0]....
.L_34:
        /*0050*/ 	.word	0x00000240


	//   ....[1]....
        /*0054*/ 	.word	0x00000290


	//----- nvinfo : EIATTR_CBANK_PARAM_SIZE
	.align		4
.L_35:
        /*0058*/ 	.byte	0x03, 0x19
        /*005a*/ 	.short	0x0014


	//----- nvinfo : EIATTR_PARAM_CBANK
	.align		4
        /*005c*/ 	.byte	0x04, 0x0a
        /*005e*/ 	.short	(.L_37 - .L_36)
	.align		4
.L_36:
        /*0060*/ 	.word	index@(.nv.constant0._Z23Kogge_Stone_Scan_KernelPfS_j)
        /*0064*/ 	.short	0x0380
        /*0066*/ 	.short	0x0014


	//----- nvinfo : EIATTR_SW_WAR
	.align		4
.L_37:
        /*0068*/ 	.byte	0x04, 0x36
        /*006a*/ 	.short	(.L_39 - .L_38)
.L_38:
        /*006c*/ 	.word	0x00000008
.L_39:


//--------------------- .nv.callgraph             --------------------------
	.section	.nv.callgraph,"",@"SHT_CUDA_CALLGRAPH"
	.align	4
	.sectionentsize	8
	.align		4
        /*0000*/ 	.word	0x00000000
	.align		4
        /*0004*/ 	.word	0xffffffff
	.align		4
        /*0008*/ 	.word	0x00000000
	.align		4
        /*000c*/ 	.word	0xfffffffe
	.align		4
        /*0010*/ 	.word	0x00000000
	.align		4
        /*0014*/ 	.word	0xfffffffd
	.align		4
        /*0018*/ 	.word	0x00000000
	.align		4
        /*001c*/ 	.word	0xfffffffc


//--------------------- .text._Z9initFloatPfj     --------------------------
	.section	.text._Z9initFloatPfj,"ax",@progbits
	.align	128
        .global         _Z9initFloatPfj
        .type           _Z9initFloatPfj,@function
        .size           _Z9initFloatPfj,(.L_x_5 - _Z9initFloatPfj)
        .other          _Z9initFloatPfj,@"STO_CUDA_ENTRY STV_DEFAULT"
_Z9initFloatPfj:
.text._Z9initFloatPfj:
[----:B------:R-:W-:Y:S01]  /*0000*/  LDC R1, c[0x0][0x37c] ;  /* 0x0000df00ff017b82 */ /* 0x000fe20000000800 */
[----:B------:R-:W0:Y:S01]  /*0010*/  S2R R0, SR_CTAID.X ;  /* 0x0000000000007919 */ /* 0x000e220000002500 */
[----:B------:R-:W0:Y:S01]  /*0020*/  LDCU UR4, c[0x0][0x360] ;  /* 0x00006c00ff0477ac */ /* 0x000e220008000800 */
[----:B------:R-:W0:Y:S01]  /*0030*/  S2R R3, SR_TID.X ;  /* 0x0000000000037919 */ /* 0x000e220000002100 */
[----:B------:R-:W1:Y:S01]  /*0040*/  LDCU UR8, c[0x0][0x388] ;  /* 0x00007100ff0877ac */ /* 0x000e620008000800 */
[----:B0-----:R-:W-:-:S05]  /*0050*/  IMAD R0, R0, UR4, R3 ;  /* 0x0000000400007c24 */ /* 0x001fca000f8e0203 */
[----:B-1----:R-:W-:-:S13]  /*0060*/  ISETP.GE.U32.AND P0, PT, R0, UR8, PT ;  /* 0x0000000800007c0c */ /* 0x002fda000bf06070 */
[----:B------:R-:W-:Y:S05]  /*0070*/  @P0 EXIT ;  /* 0x000000000000094d */ /* 0x000fea0003800000 */
[----:B------:R-:W0:Y:S01]  /*0080*/  LDC.64 R4, c[0x0][0x380] ;  /* 0x0000e000ff047b82 */ /* 0x000e220000000a00 */
[----:B------:R-:W1:Y:S01]  /*0090*/  LDCU UR5, c[0x0][0x370] ;  /* 0x00006e00ff0577ac */ /* 0x000e620008000800 */
[----:B------:R-:W-:Y:S01]  /*00a0*/  HFMA2 R7, -RZ, RZ, 2, 0 ;  /* 0x40000000ff077431 */ /* 0x000fe200000001ff */
[----:B------:R-:W2:Y:S01]  /*00b0*/  LDCU.64 UR6, c[0x0][0x358] ;  /* 0x00006b00ff0677ac */ /* 0x000ea20008000a00 */
[----:B-1----:R-:W-:-:S12]  /*00c0*/  UIMAD UR4, UR4, UR5, URZ ;  /* 0x00000005040472a4 */ /* 0x002fd8000f8e02ff */
.L_x_0:
[C---:B0-----:R-:W-:Y:S01]  /*00d0*/  IMAD.WIDE.U32 R2, R0.reuse, 0x4, R4 ;  /* 0x0000000400027825 */ /* 0x041fe200078e0004 */
[----:B------:R-:W-:-:S04]  /*00e0*/  IADD3 R0, PT, PT, R0, UR4, RZ ;  /* 0x0000000400007c10 */ /* 0x000fc8000fffe0ff */
[----:B--2---:R1:W-:Y:S01]  /*00f0*/  STG.E desc[UR6][R2.64], R7 ;  /* 0x0000000702007986 */ /* 0x0043e2000c101906 */
[----:B------:R-:W-:-:S13]  /*0100*/  ISETP.GE.U32.AND P0, PT, R0, UR8, PT ;  /* 0x0000000800007c0c */ /* 0x000fda000bf06070 */
[----:B-1----:R-:W-:Y:S05]  /*0110*/  @!P0 BRA `(.L_x_0) ;  /* 0xfffffffc00ec8947 */ /* 0x002fea000383ffff */
[----:B------:R-:W-:Y:S05]  /*0120*/  EXIT ;  /* 0x000000000000794d */ /* 0x000fea0003800000 */
.L_x_1:
[----:B------:R-:W-:-:S00]  /*0130*/  BRA `(.L_x_1) ;  /* 0xfffffffc00fc7947 */ /* 0x000fc0000383ffff */
[----:B------:R-:W-:-:S00]  /*0140*/  NOP ;  /* 0x0000000000007918 */ /* 0x000fc00000000000 */
        /* <DEDUP_REMOVED lines=11> */
.L_x_5:


//--------------------- .text._Z23Kogge_Stone_Scan_KernelPfS_j --------------------------
	.section	.text._Z23Kogge_Stone_Scan_KernelPfS_j,"ax",@progbits
	.align	128
        .global         _Z23Kogge_Stone_Scan_KernelPfS_j
        .type           _Z23Kogge_Stone_Scan_KernelPfS_j,@function
        .size           _Z23Kogge_Stone_Scan_KernelPfS_j,(.L_x_6 - _Z23Kogge_Stone_Scan_KernelPfS_j)
        .other          _Z23Kogge_Stone_Scan_KernelPfS_j,@"STO_CUDA_ENTRY STV_DEFAULT"
_Z23Kogge_Stone_Scan_KernelPfS_j:
.text._Z23Kogge_Stone_Scan_KernelPfS_j:
[----:B------:R-:W-:Y:S01]  /*0000*/  LDC R1, c[0x0][0x37c] ;  /* 0x0000df00ff017b82 */ /* 0x000fe20000000800 */
[----:B------:R-:W0:Y:S01]  /*0010*/  S2R R5, SR_CTAID.X ;  /* 0x0000000000057919 */ /* 0x000e220000002500 */
[----:B------:R-:W0:Y:S01]  /*0020*/  LDCU UR8, c[0x0][0x360] ;  /* 0x00006c00ff0877ac */ /* 0x000e220008000800 */
[----:B------:R-:W0:Y:S01]  /*0030*/  S2R R4, SR_TID.X ;  /* 0x0000000000047919 */ /* 0x000e220000002100 */
[----:B------:R-:W1:Y:S01]  /*0040*/  LDCU UR4, c[0x0][0x390] ;  /* 0x00007200ff0477ac */ /* 0x000e620008000800 */
[----:B------:R-:W2:Y:S01]  /*0050*/  LDCU.64 UR6, c[0x0][0x358] ;  /* 0x00006b00ff0677ac */ /* 0x000ea20008000a00 */
[----:B0-----:R-:W-:-:S05]  /*0060*/  IMAD R5, R5, UR8, R4 ;  /* 0x0000000805057c24 */ /* 0x001fca000f8e0204 */
[----:B-1----:R-:W-:-:S04]  /*0070*/  ISETP.GE.U32.AND P0, PT, R5, UR4, PT ;  /* 0x0000000405007c0c */ /* 0x002fc8000bf06070 */
[----:B------:R-:W-:-:S13]  /*0080*/  ISETP.EQ.OR P0, PT, R4, RZ, P0 ;  /* 0x000000ff0400720c */ /* 0x000fda0000702670 */
[----:B------:R-:W0:Y:S01]  /*0090*/  @!P0 LDC.64 R2, c[0x0][0x380] ;  /* 0x0000e000ff028b82 */ /* 0x000e220000000a00 */
[----:B------:R-:W-:-:S04]  /*00a0*/  @!P0 VIADD R7, R5, 0xffffffff ;  /* 0xffffffff05078836 */ /* 0x000fc80000000000 */
[----:B0-----:R-:W-:-:S06]  /*00b0*/  @!P0 IMAD.WIDE.U32 R2, R7, 0x4, R2 ;  /* 0x0000000407028825 */ /* 0x001fcc00078e0002 */
[----:B--2---:R-:W2:Y:S01]  /*00c0*/  @!P0 LDG.E R3, desc[UR6][R2.64] ;  /* 0x0000000602038981 */ /* 0x004ea2000c1e1900 */
[----:B------:R-:W0:Y:S01]  /*00d0*/  S2UR UR5, SR_CgaCtaId ;  /* 0x00000000000579c3 */ /* 0x000e220000008800 */
[----:B------:R-:W-:Y:S01]  /*00e0*/  UMOV UR4, 0x400 ;  /* 0x0000040000047882 */ /* 0x000fe20000000000 */
[----:B------:R-:W-:Y:S02]  /*00f0*/  UISETP.GE.U32.AND UP0, UPT, UR8, 0x2, UPT ;  /* 0x000000020800788c */ /* 0x000fe4000bf06070 */
[----:B0-----:R-:W-:-:S06]  /*0100*/  ULEA UR4, UR5, UR4, 0x18 ;  /* 0x0000000405047291 */ /* 0x001fcc000f8ec0ff */
[----:B------:R-:W-:-:S05]  /*0110*/  LEA R0, R4, UR4, 0x2 ;  /* 0x0000000404007c11 */ /* 0x000fca000f8e10ff */
[----:B--2---:R0:W-:Y:S04]  /*0120*/  @!P0 STS [R0], R3 ;  /* 0x0000000300008388 */ /* 0x0041e80000000800 */
[----:B------:R0:W-:Y:S01]  /*0130*/  @P0 STS [R0], RZ ;  /* 0x000000ff00000388 */ /* 0x0001e20000000800 */
[----:B------:R-:W-:Y:S05]  /*0140*/  BRA.U !UP0, `(.L_x_2) ;  /* 0x0000000108347547 */ /* 0x000fea000b800000 */
[----:B------:R-:W-:-:S05]  /*0150*/  UMOV UR5, 0x1 ;  /* 0x0000000100057882 */ /* 0x000fca0000000000 */
.L_x_3:
[----:B------:R-:W-:Y:S01]  /*0160*/  BAR.SYNC.DEFER_BLOCKING 0x0 ;  /* 0x0000000000007b1d */ /* 0x000fe20000010000 */
[----:B------:R-:W-:-:S13]  /*0170*/  ISETP.GE.U32.AND P0, PT, R4, UR5, PT ;  /* 0x0000000504007c0c */ /* 0x000fda000bf06070 */
[----:B------:R-:W-:Y:S01]  /*0180*/  @P0 VIADD R2, R4, -UR5 ;  /* 0x8000000504020c36 */ /* 0x000fe20008000000 */
[----:B------:R-:W-:-:S04]  /*0190*/  USHF.L.U32 UR5, UR5, 0x1, URZ ;  /* 0x0000000105057899 */ /* 0x000fc800080006ff */
[----:B0-----:R-:W-:Y:S01]  /*01a0*/  @P0 LEA R3, R2, UR4, 0x2 ;  /* 0x0000000402030c11 */ /* 0x001fe2000f8e10ff */
[----:B------:R-:W-:Y:S01]  /*01b0*/  UISETP.GE.U32.AND UP0, UPT, UR5, UR8, UPT ;  /* 0x000000080500728c */ /* 0x000fe2000bf06070 */
[----:B------:R-:W-:Y:S04]  /*01c0*/  @P0 LDS R2, [R0] ;  /* 0x0000000000020984 */ /* 0x000fe80000000800 */
[----:B------:R-:W0:Y:S02]  /*01d0*/  @P0 LDS R3, [R3] ;  /* 0x0000000003030984 */ /* 0x000e240000000800 */
[----:B01----:R-:W-:Y:S01]  /*01e0*/  @P0 FADD R7, R2, R3 ;  /* 0x0000000302070221 */ /* 0x003fe20000000000 */
[----:B------:R-:W-:Y:S06]  /*01f0*/  BAR.SYNC.DEFER_BLOCKING 0x0 ;  /* 0x0000000000007b1d */ /* 0x000fec0000010000 */
[----:B------:R1:W-:Y:S01]  /*0200*/  @P0 STS [R0], R7 ;  /* 0x0000000700000388 */ /* 0x0003e20000000800 */
[----:B------:R-:W-:Y:S05]  /*0210*/  BRA.U !UP0, `(.L_x_3) ;  /* 0xfffffffd08d07547 */ /* 0x000fea000b83ffff */
.L_x_2:
[----:B------:R-:W2:Y:S02]  /*0220*/  LDCU UR4, c[0x0][0x390] ;  /* 0x00007200ff0477ac */ /* 0x000ea40008000800 */
[----:B--2---:R-:W-:-:S13]  /*0230*/  ISETP.GE.U32.AND P0, PT, R5, UR4, PT ;  /* 0x0000000405007c0c */ /* 0x004fda000bf06070 */
[----:B------:R-:W-:Y:S05]  /*0240*/  @P0 EXIT ;  /* 0x000000000000094d */ /* 0x000fea0003800000 */
[----:B-1----:R-:W1:Y:S01]  /*0250*/  LDS R7, [R0] ;  /* 0x0000000000077984 */ /* 0x002e620000000800 */
[----:B0-----:R-:W0:Y:S02]  /*0260*/  LDC.64 R2, c[0x0][0x388] ;  /* 0x0000e200ff027b82 */ /* 0x001e240000000a00 */
[----:B0-----:R-:W-:-:S05]  /*0270*/  IMAD.WIDE.U32 R2, R5, 0x4, R2 ;  /* 0x0000000405027825 */ /* 0x001fca00078e0002 */
[----:B-1----:R-:W-:Y:S01]  /*0280*/  STG.E desc[UR6][R2.64], R7 ;  /* 0x0000000702007986 */ /* 0x002fe2000c101906 */
[----:B------:R-:W-:Y:S05]  /*0290*/  EXIT ;  /* 0x000000000000794d */ /* 0x000fea0003800000 */
.L_x_4:
        /* <DEDUP_REMOVED lines=14> */
.L_x_6:


//--------------------- .nv.shared.reserved.0     --------------------------
	.section	.nv.shared.reserved.0,"aw",@nobits
	.weak		__nv_reservedSMEM_offset_0_alias
	.size		__nv_reservedSMEM_offset_0_alias, 0, 64
	.other		__nv_reservedSMEM_offset_0_alias,@"STO_CUDA_RESERVED_SHARED STV_DEFAULT"
__nv_reservedSMEM_offset_0_alias:
	.zero		0
	.zero		64


//--------------------- .nv.shared._Z23Kogge_Stone_Scan_KernelPfS_j --------------------------
	.section	.nv.shared._Z23Kogge_Stone_Scan_KernelPfS_j,"aw",@nobits
	.sectionflags	@""
	.align	4
.nv.shared._Z23Kogge_Stone_Scan_KernelPfS_j:
	.zero		3072


//--------------------- .nv.constant0._Z9initFloatPfj --------------------------
	.section	.nv.constant0._Z9initFloatPfj,"a",@progbits
	.sectionflags	@""
	.align	4
.nv.constant0._Z9initFloatPfj:
	.zero		908


//--------------------- .nv.constant0._Z23Kogge_Stone_Scan_KernelPfS_j --------------------------
	.section	.nv.constant0._Z23Kogge_Stone_Scan_KernelPfS_j,"a",@progbits
	.sectionflags	@""
	.align	4
.nv.constant0._Z23Kogge_Stone_Scan_KernelPfS_j:
	.zero		916


//--------------------- SYMBOLS --------------------------

	.type		.nv.reservedSmem.offset0,@object
	.size		.nv.reservedSmem.offset0,0x4
	.type		.nv.reservedSmem.cap,@object
	.size		.nv.reservedSmem.cap,0x4
